//
// Generated by NVIDIA NVVM Compiler
//
// Compiler Build ID: CL-36424714
// Cuda compilation tools, release 13.0, V13.0.88
// Based on NVVM 20.0.0
//

.version 9.0
.target sm_100
.address_size 64

	// .globl	_Z8multiplePfS_S_j

.visible .entry _Z8multiplePfS_S_j(
	.param .u64 .ptr .align 1 _Z8multiplePfS_S_j_param_0,
	.param .u64 .ptr .align 1 _Z8multiplePfS_S_j_param_1,
	.param .u64 .ptr .align 1 _Z8multiplePfS_S_j_param_2,
	.param .u32 _Z8multiplePfS_S_j_param_3
)
{
	.reg .pred 	%p<10>;
	.reg .b32 	%r<82>;
	.reg .b32 	%f<68>;
	.reg .b64 	%rd<69>;

	ld.param.u64 	%rd3, [_Z8multiplePfS_S_j_param_0];
	ld.param.u64 	%rd4, [_Z8multiplePfS_S_j_param_1];
	ld.param.u64 	%rd5, [_Z8multiplePfS_S_j_param_2];
	ld.param.u32 	%r42, [_Z8multiplePfS_S_j_param_3];
	cvta.to.global.u64 	%rd1, %rd5;
	cvta.to.global.u64 	%rd2, %rd4;
	mov.u32 	%r1, %tid.x;
	mov.u32 	%r2, %tid.y;
	setp.eq.s32 	%p1, %r42, 0;
	mov.f32 	%f67, 0f00000000;
	@%p1 bra 	$L__BB0_12;
	mul.lo.s32 	%r3, %r42, %r2;
	and.b32  	%r4, %r42, 7;
	setp.lt.u32 	%p2, %r42, 8;
	mov.f32 	%f67, 0f00000000;
	mov.b32 	%r80, 0;
	@%p2 bra 	$L__BB0_4;
	and.b32  	%r80, %r42, -8;
	neg.s32 	%r78, %r80;
	add.s32 	%r77, %r1, %r42;
	shl.b32 	%r8, %r42, 3;
	shl.b32 	%r44, %r42, 1;
	add.s32 	%r76, %r1, %r44;
	mad.lo.s32 	%r75, %r42, 3, %r1;
	shl.b32 	%r45, %r42, 2;
	add.s32 	%r74, %r1, %r45;
	mad.lo.s32 	%r73, %r42, 5, %r1;
	mad.lo.s32 	%r72, %r42, 6, %r1;
	mad.lo.s32 	%r71, %r42, 7, %r1;
	add.s32 	%r69, %r3, 3;
	mov.f32 	%f67, 0f00000000;
	mov.u32 	%r70, %r1;
$L__BB0_3:
	.pragma "nounroll";
	add.s32 	%r46, %r69, -3;
	mul.wide.u32 	%rd6, %r46, 4;
	add.s64 	%rd7, %rd2, %rd6;
	ld.global.f32 	%f17, [%rd7];
	mul.wide.u32 	%rd8, %r70, 4;
	add.s64 	%rd9, %rd1, %rd8;
	ld.global.f32 	%f18, [%rd9];
	fma.rn.f32 	%f19, %f17, %f18, %f67;
	add.s32 	%r47, %r69, -2;
	mul.wide.u32 	%rd10, %r47, 4;
	add.s64 	%rd11, %rd2, %rd10;
	ld.global.f32 	%f20, [%rd11];
	mul.wide.u32 	%rd12, %r77, 4;
	add.s64 	%rd13, %rd1, %rd12;
	ld.global.f32 	%f21, [%rd13];
	fma.rn.f32 	%f22, %f20, %f21, %f19;
	add.s32 	%r48, %r69, -1;
	mul.wide.u32 	%rd14, %r48, 4;
	add.s64 	%rd15, %rd2, %rd14;
	ld.global.f32 	%f23, [%rd15];
	mul.wide.u32 	%rd16, %r76, 4;
	add.s64 	%rd17, %rd1, %rd16;
	ld.global.f32 	%f24, [%rd17];
	fma.rn.f32 	%f25, %f23, %f24, %f22;
	add.s32 	%r49, %r69, 4;
	mul.wide.u32 	%rd18, %r69, 4;
	add.s64 	%rd19, %rd2, %rd18;
	ld.global.f32 	%f26, [%rd19];
	mul.wide.u32 	%rd20, %r75, 4;
	add.s64 	%rd21, %rd1, %rd20;
	ld.global.f32 	%f27, [%rd21];
	fma.rn.f32 	%f28, %f26, %f27, %f25;
	add.s32 	%r50, %r69, 1;
	mul.wide.u32 	%rd22, %r50, 4;
	add.s64 	%rd23, %rd2, %rd22;
	ld.global.f32 	%f29, [%rd23];
	mul.wide.u32 	%rd24, %r74, 4;
	add.s64 	%rd25, %rd1, %rd24;
	ld.global.f32 	%f30, [%rd25];
	fma.rn.f32 	%f31, %f29, %f30, %f28;
	add.s32 	%r51, %r69, 2;
	mul.wide.u32 	%rd26, %r51, 4;
	add.s64 	%rd27, %rd2, %rd26;
	ld.global.f32 	%f32, [%rd27];
	mul.wide.u32 	%rd28, %r73, 4;
	add.s64 	%rd29, %rd1, %rd28;
	ld.global.f32 	%f33, [%rd29];
	fma.rn.f32 	%f34, %f32, %f33, %f31;
	add.s32 	%r52, %r69, 3;
	mul.wide.u32 	%rd30, %r52, 4;
	add.s64 	%rd31, %rd2, %rd30;
	ld.global.f32 	%f35, [%rd31];
	mul.wide.u32 	%rd32, %r72, 4;
	add.s64 	%rd33, %rd1, %rd32;
	ld.global.f32 	%f36, [%rd33];
	fma.rn.f32 	%f37, %f35, %f36, %f34;
	mul.wide.u32 	%rd34, %r49, 4;
	add.s64 	%rd35, %rd2, %rd34;
	ld.global.f32 	%f38, [%rd35];
	mul.wide.u32 	%rd36, %r71, 4;
	add.s64 	%rd37, %rd1, %rd36;
	ld.global.f32 	%f39, [%rd37];
	fma.rn.f32 	%f67, %f38, %f39, %f37;
	add.s32 	%r78, %r78, 8;
	add.s32 	%r77, %r77, %r8;
	add.s32 	%r76, %r76, %r8;
	add.s32 	%r75, %r75, %r8;
	add.s32 	%r74, %r74, %r8;
	add.s32 	%r73, %r73, %r8;
	add.s32 	%r72, %r72, %r8;
	add.s32 	%r71, %r71, %r8;
	add.s32 	%r70, %r70, %r8;
	add.s32 	%r69, %r69, 8;
	setp.ne.s32 	%p3, %r78, 0;
	@%p3 bra 	$L__BB0_3;
$L__BB0_4:
	setp.eq.s32 	%p4, %r4, 0;
	@%p4 bra 	$L__BB0_12;
	and.b32  	%r37, %r42, 3;
	setp.lt.u32 	%p5, %r4, 4;
	@%p5 bra 	$L__BB0_7;
	add.s32 	%r53, %r80, %r3;
	mul.wide.u32 	%rd38, %r53, 4;
	add.s64 	%rd39, %rd2, %rd38;
	ld.global.f32 	%f41, [%rd39];
	mad.lo.s32 	%r54, %r80, %r42, %r1;
	mul.wide.u32 	%rd40, %r54, 4;
	add.s64 	%rd41, %rd1, %rd40;
	ld.global.f32 	%f42, [%rd41];
	fma.rn.f32 	%f43, %f41, %f42, %f67;
	add.s32 	%r55, %r53, 1;
	mul.wide.u32 	%rd42, %r55, 4;
	add.s64 	%rd43, %rd2, %rd42;
	ld.global.f32 	%f44, [%rd43];
	add.s32 	%r56, %r54, %r42;
	mul.wide.u32 	%rd44, %r56, 4;
	add.s64 	%rd45, %rd1, %rd44;
	ld.global.f32 	%f45, [%rd45];
	fma.rn.f32 	%f46, %f44, %f45, %f43;
	add.s32 	%r57, %r53, 2;
	mul.wide.u32 	%rd46, %r57, 4;
	add.s64 	%rd47, %rd2, %rd46;
	ld.global.f32 	%f47, [%rd47];
	add.s32 	%r58, %r56, %r42;
	mul.wide.u32 	%rd48, %r58, 4;
	add.s64 	%rd49, %rd1, %rd48;
	ld.global.f32 	%f48, [%rd49];
	fma.rn.f32 	%f49, %f47, %f48, %f46;
	add.s32 	%r59, %r53, 3;
	mul.wide.u32 	%rd50, %r59, 4;
	add.s64 	%rd51, %rd2, %rd50;
	ld.global.f32 	%f50, [%rd51];
	add.s32 	%r60, %r58, %r42;
	mul.wide.u32 	%rd52, %r60, 4;
	add.s64 	%rd53, %rd1, %rd52;
	ld.global.f32 	%f51, [%rd53];
	fma.rn.f32 	%f67, %f50, %f51, %f49;
	add.s32 	%r80, %r80, 4;
$L__BB0_7:
	setp.eq.s32 	%p6, %r37, 0;
	@%p6 bra 	$L__BB0_12;
	setp.eq.s32 	%p7, %r37, 1;
	@%p7 bra 	$L__BB0_10;
	add.s32 	%r61, %r80, %r3;
	mul.wide.u32 	%rd54, %r61, 4;
	add.s64 	%rd55, %rd2, %rd54;
	ld.global.f32 	%f53, [%rd55];
	mad.lo.s32 	%r62, %r80, %r42, %r1;
	mul.wide.u32 	%rd56, %r62, 4;
	add.s64 	%rd57, %rd1, %rd56;
	ld.global.f32 	%f54, [%rd57];
	fma.rn.f32 	%f55, %f53, %f54, %f67;
	add.s32 	%r63, %r61, 1;
	mul.wide.u32 	%rd58, %r63, 4;
	add.s64 	%rd59, %rd2, %rd58;
	ld.global.f32 	%f56, [%rd59];
	add.s32 	%r64, %r62, %r42;
	mul.wide.u32 	%rd60, %r64, 4;
	add.s64 	%rd61, %rd1, %rd60;
	ld.global.f32 	%f57, [%rd61];
	fma.rn.f32 	%f67, %f56, %f57, %f55;
	add.s32 	%r80, %r80, 2;
$L__BB0_10:
	and.b32  	%r65, %r42, 1;
	setp.eq.b32 	%p8, %r65, 1;
	not.pred 	%p9, %p8;
	@%p9 bra 	$L__BB0_12;
	add.s32 	%r66, %r80, %r3;
	mul.wide.u32 	%rd62, %r66, 4;
	add.s64 	%rd63, %rd2, %rd62;
	ld.global.f32 	%f58, [%rd63];
	mad.lo.s32 	%r67, %r80, %r42, %r1;
	mul.wide.u32 	%rd64, %r67, 4;
	add.s64 	%rd65, %rd1, %rd64;
	ld.global.f32 	%f59, [%rd65];
	fma.rn.f32 	%f67, %f58, %f59, %f67;
$L__BB0_12:
	cvta.to.global.u64 	%rd66, %rd3;
	mad.lo.s32 	%r68, %r42, %r2, %r1;
	mul.wide.u32 	%rd67, %r68, 4;
	add.s64 	%rd68, %rd66, %rd67;
	st.global.f32 	[%rd68], %f67;
	ret;

}


// ===== COMPILED SASS (sm_100) =====

	.target	sm_100

	.elftype	@"ET_EXEC"


//--------------------- .note.nv.tkinfo           --------------------------
	.section	.note.nv.tkinfo,"",@"SHT_NOTE"
	.sectionflags	@"SHF_NOTE_NV_TKINFO"
	.tkinfo
        /*0018*/ 	.word	0x00000002
        /*0030*/ 	.string	""
        /*0030*/ 	.string	"ptxas"
        /*0030*/ 	.string	"Cuda compilation tools, release 13.0, V13.0.88"
        /*0030*/ 	.string	"Build cuda_13.0.r13.0/compiler.36424714_0"
        /*0030*/ 	.string	"-arch sm_100 -m 64 "



//--------------------- .note.nv.cuinfo           --------------------------
	.section	.note.nv.cuinfo,"",@"SHT_NOTE"
	.sectionflags	@"SHF_NOTE_NV_CUINFO"
        /*0018*/ 	.short	0x0002
        /*001a*/ 	.short	0x0064
        /*001c*/ 	.short	0x0082
	.zero		2


//--------------------- .nv.info                  --------------------------
	.section	.nv.info,"",@"SHT_CUDA_INFO"
	.align	4


	//----- nvinfo : EIATTR_REGCOUNT
	.align		4
        /*0000*/ 	.byte	0x04, 0x2f
        /*0002*/ 	.short	(.L_1 - .L_0)
	.align		4
.L_0:
        /*0004*/ 	.word	index@(_Z8multiplePfS_S_j)
        /*0008*/ 	.word	0x00000020


	//----- nvinfo : EIATTR_FRAME_SIZE
	.align		4
.L_1:
        /*000c*/ 	.byte	0x04, 0x11
        /*000e*/ 	.short	(.L_3 - .L_2)
	.align		4
.L_2:
        /*0010*/ 	.word	index@(_Z8multiplePfS_S_j)
        /*0014*/ 	.word	0x00000000


	//----- nvinfo : EIATTR_MIN_STACK_SIZE
	.align		4
.L_3:
        /*0018*/ 	.byte	0x04, 0x12
        /*001a*/ 	.short	(.L_5 - .L_4)
	.align		4
.L_4:
        /*001c*/ 	.word	index@(_Z8multiplePfS_S_j)
        /*0020*/ 	.word	0x00000000
.L_5:


//--------------------- .nv.compat                --------------------------
	.section	.nv.compat,"",@"SHT_CUDA_COMPAT_INFO"
	.align	4
        /*0000*/ 	.byte	0x02, 0x09, 0x00, 0x00, 0x02, 0x02, 0x01, 0x00, 0x02, 0x05, 0x05, 0x00, 0x03, 0x07, 0x01, 0x01
        /*0010*/ 	.byte	0x02, 0x03, 0x00, 0x00, 0x02, 0x06, 0x01, 0x00, 0x04, 0x0b, 0x08, 0x00, 0x09, 0x00, 0x00, 0x00
        /*0020*/ 	.byte	0x00, 0x00, 0x00, 0x00


//--------------------- .nv.info._Z8multiplePfS_S_j --------------------------
	.section	.nv.info._Z8multiplePfS_S_j,"",@"SHT_CUDA_INFO"
	.sectionflags	@""
	.align	4


	//----- nvinfo : EIATTR_CUDA_API_VERSION
	.align		4
        /*0000*/ 	.byte	0x04, 0x37
        /*0002*/ 	.short	(.L_7 - .L_6)
.L_6:
        /*0004*/ 	.word	0x00000082


	//----- nvinfo : EIATTR_KPARAM_INFO
	.align		4
.L_7:
        /*0008*/ 	.byte	0x04, 0x17
        /*000a*/ 	.short	(.L_9 - .L_8)
.L_8:
        /*000c*/ 	.word	0x00000000
        /*0010*/ 	.short	0x0003
        /*0012*/ 	.short	0x0018
        /*0014*/ 	.byte	0x00, 0xf0, 0x11, 0x00


	//----- nvinfo : EIATTR_KPARAM_INFO
	.align		4
.L_9:
        /*0018*/ 	.byte	0x04, 0x17
        /*001a*/ 	.short	(.L_11 - .L_10)
.L_10:
        /*001c*/ 	.word	0x00000000
        /*0020*/ 	.short	0x0002
        /*0022*/ 	.short	0x0010
        /*0024*/ 	.byte	0x00, 0xf5, 0x21, 0x00


	//----- nvinfo : EIATTR_KPARAM_INFO
	.align		4
.L_11:
        /*0028*/ 	.byte	0x04, 0x17
        /*002a*/ 	.short	(.L_13 - .L_12)
.L_12:
        /*002c*/ 	.word	0x00000000
        /*0030*/ 	.short	0x0001
        /*0032*/ 	.short	0x0008
        /*0034*/ 	.byte	0x00, 0xf5, 0x21, 0x00


	//----- nvinfo : EIATTR_KPARAM_INFO
	.align		4
.L_13:
        /*0038*/ 	.byte	0x04, 0x17
        /*003a*/ 	.short	(.L_15 - .L_14)
.L_14:
        /*003c*/ 	.word	0x00000000
        /*0040*/ 	.short	0x0000
        /*0042*/ 	.short	0x0000
        /*0044*/ 	.byte	0x00, 0xf5, 0x21, 0x00


	//----- nvinfo : EIATTR_SPARSE_MMA_MASK
	.align		4
.L_15:
        /*0048*/ 	.byte	0x03, 0x50
        /*004a*/ 	.short	0x0000


	//----- nvinfo : EIATTR_MAXREG_COUNT
	.align		4
        /*004c*/ 	.byte	0x03, 0x1b
        /*004e*/ 	.short	0x00ff


	//----- nvinfo : EIATTR_MERCURY_ISA_VERSION
	.align		4
        /*0050*/ 	.byte	0x03, 0x5f
        /*0052*/ 	.short	0x0101


	//----- nvinfo : EIATTR_VRC_CTA_INIT_COUNT
	.align		4
        /*0054*/ 	.byte	0x02, 0x4a
	.zero		1
	.zero		1


	//----- nvinfo : EIATTR_EXIT_INSTR_OFFSETS
	.align		4
        /*0058*/ 	.byte	0x04, 0x1c
        /*005a*/ 	.short	(.L_17 - .L_16)


	//   ....[0]....
.L_16:
        /*005c*/ 	.word	0x000009d0


	//----- nvinfo : EIATTR_CBANK_PARAM_SIZE
	.align		4
.L_17:
        /*0060*/ 	.byte	0x03, 0x19
        /*0062*/ 	.short	0x001c


	//----- nvinfo : EIATTR_PARAM_CBANK
	.align		4
        /*0064*/ 	.byte	0x04, 0x0a
        /*0066*/ 	.short	(.L_19 - .L_18)
	.align		4
.L_18:
        /*0068*/ 	.word	index@(.nv.constant0._Z8multiplePfS_S_j)
        /*006c*/ 	.short	0x0380
        /*006e*/ 	.short	0x001c


	//----- nvinfo : EIATTR_SW_WAR
	.align		4
.L_19:
        /*0070*/ 	.byte	0x04, 0x36
        /*0072*/ 	.short	(.L_21 - .L_20)
.L_20:
        /*0074*/ 	.word	0x00000008
.L_21:


//--------------------- .nv.callgraph             --------------------------
	.section	.nv.callgraph,"",@"SHT_CUDA_CALLGRAPH"
	.align	4
	.sectionentsize	8
	.align		4
        /*0000*/ 	.word	0x00000000
	.align		4
        /*0004*/ 	.word	0xffffffff
	.align		4
        /*0008*/ 	.word	0x00000000
	.align		4
        /*000c*/ 	.word	0xfffffffe
	.align		4
        /*0010*/ 	.word	0x00000000
	.align		4
        /*0014*/ 	.word	0xfffffffd
	.align		4
        /*0018*/ 	.word	0x00000000
	.align		4
        /*001c*/ 	.word	0xfffffffc


//--------------------- .text._Z8multiplePfS_S_j  --------------------------
	.section	.text._Z8multiplePfS_S_j,"ax",@progbits
	.align	128
        .global         _Z8multiplePfS_S_j
        .type           _Z8multiplePfS_S_j,@function
        .size           _Z8multiplePfS_S_j,(.L_x_5 - _Z8multiplePfS_S_j)
        .other          _Z8multiplePfS_S_j,@"STO_CUDA_ENTRY STV_DEFAULT"
_Z8multiplePfS_S_j:
.text._Z8multiplePfS_S_j:
[----:B------:R-:W-:Y:S08]  /*0000*/  LDC R1, c[0x0][0x37c] ;  /* 0x0000df00ff017b82 */ /* 0x000ff00000000800 */
[----:B------:R-:W0:Y:S01]  /*0010*/  LDC R0, c[0x0][0x398] ;  /* 0x0000e600ff007b82 */ /* 0x000e220000000800 */
[----:B------:R-:W1:Y:S01]  /*0020*/  S2R R2, SR_TID.X ;  /* 0x0000000000027919 */ /* 0x000e620000002100 */
[----:B------:R-:W2:Y:S01]  /*0030*/  LDCU.64 UR4, c[0x0][0x358] ;  /* 0x00006b00ff0477ac */ /* 0x000ea20008000a00 */
[----:B------:R-:W-:Y:S01]  /*0040*/  HFMA2 R26, -RZ, RZ, 0, 0 ;  /* 0x00000000ff1a7431 */ /* 0x000fe200000001ff */
[----:B------:R-:W3:Y:S01]  /*0050*/  S2R R3, SR_TID.Y ;  /* 0x0000000000037919 */ /* 0x000ee20000002200 */
[----:B0-----:R-:W-:-:S13]  /*0060*/  ISETP.NE.AND P0, PT, R0, RZ, PT ;  /* 0x000000ff0000720c */ /* 0x001fda0003f05270 */
[----:B-123--:R-:W-:Y:S05]  /*0070*/  @!P0 BRA `(.L_x_0) ;  /* 0x0000000800448947 */ /* 0x00efea0003800000 */
[C---:B------:R-:W-:Y:S02]  /*0080*/  ISETP.GE.U32.AND P1, PT, R0.reuse, 0x8, PT ;  /* 0x000000080000780c */ /* 0x040fe40003f26070 */
[----:B------:R-:W-:Y:S02]  /*0090*/  LOP3.LUT R5, R0, 0x7, RZ, 0xc0, !PT ;  /* 0x0000000700057812 */ /* 0x000fe400078ec0ff */
[----:B------:R-:W-:Y:S02]  /*00a0*/  MOV R26, RZ ;  /* 0x000000ff001a7202 */ /* 0x000fe40000000f00 */
[----:B------:R-:W-:Y:S02]  /*00b0*/  ISETP.NE.AND P0, PT, R5, RZ, PT ;  /* 0x000000ff0500720c */ /* 0x000fe40003f05270 */
[----:B------:R-:W-:-:S05]  /*00c0*/  MOV R6, RZ ;  /* 0x000000ff00067202 */ /* 0x000fca0000000f00 */
[----:B------:R-:W-:Y:S06]  /*00d0*/  @!P1 BRA `(.L_x_1) ;  /* 0x0000000400249947 */ /* 0x000fec0003800000 */
[C---:B------:R-:W-:Y:S01]  /*00e0*/  LOP3.LUT R6, R0.reuse, 0xfffffff8, RZ, 0xc0, !PT ;  /* 0xfffffff800067812 */ /* 0x040fe200078ec0ff */
[--C-:B------:R-:W-:Y:S01]  /*00f0*/  IMAD R8, R0, 0x3, R2.reuse ;  /* 0x0000000300087824 */ /* 0x100fe200078e0202 */
[----:B------:R-:W-:Y:S01]  /*0100*/  IADD3 R4, PT, PT, R2, R0, RZ ;  /* 0x0000000002047210 */ /* 0x000fe20007ffe0ff */
[C-C-:B------:R-:W-:Y:S01]  /*0110*/  IMAD R10, R0.reuse, 0x5, R2.reuse ;  /* 0x00000005000a7824 */ /* 0x140fe200078e0202 */
[CC--:B------:R-:W-:Y:S01]  /*0120*/  LEA R7, R0.reuse, R2.reuse, 0x1 ;  /* 0x0000000200077211 */ /* 0x0c0fe200078e08ff */
[C-C-:B------:R-:W-:Y:S01]  /*0130*/  IMAD R11, R0.reuse, 0x6, R2.reuse ;  /* 0x00000006000b7824 */ /* 0x140fe200078e0202 */
[C---:B------:R-:W-:Y:S01]  /*0140*/  LEA R9, R0.reuse, R2, 0x2 ;  /* 0x0000000200097211 */ /* 0x040fe200078e10ff */
[----:B------:R-:W-:Y:S01]  /*0150*/  IMAD R18, R0, 0x7, R2 ;  /* 0x0000000700127824 */ /* 0x000fe200078e0202 */
[----:B------:R-:W-:Y:S01]  /*0160*/  MOV R26, RZ ;  /* 0x000000ff001a7202 */ /* 0x000fe20000000f00 */
[----:B------:R-:W-:Y:S01]  /*0170*/  IMAD R20, R3, R0, 0x3 ;  /* 0x0000000303147424 */ /* 0x000fe200078e0200 */
[----:B------:R-:W-:-:S02]  /*0180*/  MOV R19, R2 ;  /* 0x0000000200137202 */ /* 0x000fc40000000f00 */
[----:B------:R-:W-:-:S07]  /*0190*/  IADD3 R21, PT, PT, -R6, RZ, RZ ;  /* 0x000000ff06157210 */ /* 0x000fce0007ffe1ff */
.L_x_2:
[----:B------:R-:W0:Y:S01]  /*01a0*/  LDC.64 R12, c[0x0][0x388] ;  /* 0x0000e200ff0c7b82 */ /* 0x000e220000000a00 */
[C---:B------:R-:W-:Y:S02]  /*01b0*/  IADD3 R25, PT, PT, R20.reuse, -0x3, RZ ;  /* 0xfffffffd14197810 */ /* 0x040fe40007ffe0ff */
[----:B------:R-:W-:-:S05]  /*01c0*/  IADD3 R23, PT, PT, R20, -0x2, RZ ;  /* 0xfffffffe14177810 */ /* 0x000fca0007ffe0ff */
[----:B------:R-:W1:Y:S01]  /*01d0*/  LDC.64 R14, c[0x0][0x390] ;  /* 0x0000e400ff0e7b82 */ /* 0x000e620000000a00 */
[----:B0-----:R-:W-:-:S04]  /*01e0*/  IMAD.WIDE.U32 R24, R25, 0x4, R12 ;  /* 0x0000000419187825 */ /* 0x001fc800078e000c */
[----:B------:R-:W-:Y:S02]  /*01f0*/  IMAD.WIDE.U32 R22, R23, 0x4, R12 ;  /* 0x0000000417167825 */ /* 0x000fe400078e000c */
[----:B------:R-:W2:Y:S02]  /*0200*/  LDG.E R25, desc[UR4][R24.64] ;  /* 0x0000000418197981 */ /* 0x000ea4000c1e1900 */
[--C-:B-1----:R-:W-:Y:S02]  /*0210*/  IMAD.WIDE.U32 R16, R19, 0x4, R14.reuse ;  /* 0x0000000413107825 */ /* 0x102fe400078e000e */
[----:B------:R-:W3:Y:S04]  /*0220*/  LDG.E R27, desc[UR4][R22.64] ;  /* 0x00000004161b7981 */ /* 0x000ee8000c1e1900 */
[----:B------:R0:W2:Y:S02]  /*0230*/  LDG.E R29, desc[UR4][R16.64] ;  /* 0x00000004101d7981 */ /* 0x0000a4000c1e1900 */
[----:B0-----:R-:W-:-:S05]  /*0240*/  IMAD.WIDE.U32 R16, R4, 0x4, R14 ;  /* 0x0000000404107825 */ /* 0x001fca00078e000e */
[----:B------:R0:W3:Y:S01]  /*0250*/  LDG.E R28, desc[UR4][R16.64] ;  /* 0x00000004101c7981 */ /* 0x0000e2000c1e1900 */
[----:B------:R-:W-:-:S05]  /*0260*/  IADD3 R23, PT, PT, R20, -0x1, RZ ;  /* 0xffffffff14177810 */ /* 0x000fca0007ffe0ff */
[----:B------:R-:W-:-:S04]  /*0270*/  IMAD.WIDE.U32 R22, R23, 0x4, R12 ;  /* 0x0000000417167825 */ /* 0x000fc800078e000c */
[----:B0-----:R-:W-:-:S04]  /*0280*/  IMAD.WIDE.U32 R16, R7, 0x4, R14 ;  /* 0x0000000407107825 */ /* 0x001fc800078e000e */
[----:B--2---:R-:W-:Y:S02]  /*0290*/  FFMA R29, R25, R29, R26 ;  /* 0x0000001d191d7223 */ /* 0x004fe4000000001a */
[----:B------:R0:W2:Y:S04]  /*02a0*/  LDG.E R26, desc[UR4][R22.64] ;  /* 0x00000004161a7981 */ /* 0x0000a8000c1e1900 */
[----:B------:R1:W2:Y:S01]  /*02b0*/  LDG.E R25, desc[UR4][R16.64] ;  /* 0x0000000410197981 */ /* 0x0002a2000c1e1900 */
[----:B0-----:R-:W-:-:S04]  /*02c0*/  IMAD.WIDE.U32 R22, R20, 0x4, R12 ;  /* 0x0000000414167825 */ /* 0x001fc800078e000c */
[----:B-1----:R-:W-:-:S04]  /*02d0*/  IMAD.WIDE.U32 R16, R8, 0x4, R14 ;  /* 0x0000000408107825 */ /* 0x002fc800078e000e */
[----:B---3--:R-:W-:Y:S01]  /*02e0*/  FFMA R27, R27, R28, R29 ;  /* 0x0000001c1b1b7223 */ /* 0x008fe2000000001d */
[----:B------:R-:W3:Y:S04]  /*02f0*/  LDG.E R24, desc[UR4][R22.64] ;  /* 0x0000000416187981 */ /* 0x000ee8000c1e1900 */
[----:B------:R0:W3:Y:S01]  /*0300*/  LDG.E R28, desc[UR4][R16.64] ;  /* 0x00000004101c7981 */ /* 0x0000e2000c1e1900 */
[----:B------:R-:W-:-:S05]  /*0310*/  IADD3 R29, PT, PT, R20, 0x2, RZ ;  /* 0x00000002141d7810 */ /* 0x000fca0007ffe0ff */
[----:B0-----:R-:W-:Y:S01]  /*0320*/  IMAD.WIDE.U32 R16, R29, 0x4, R12 ;  /* 0x000000041d107825 */ /* 0x001fe200078e000c */
[----:B------:R-:W-:-:S04]  /*0330*/  IADD3 R29, PT, PT, R20, 0x3, RZ ;  /* 0x00000003141d7810 */ /* 0x000fc80007ffe0ff */
[----:B------:R0:W4:Y:S02]  /*0340*/  LDG.E R23, desc[UR4][R16.64] ;  /* 0x0000000410177981 */ /* 0x000124000c1e1900 */
[----:B0-----:R-:W-:-:S04]  /*0350*/  IMAD.WIDE.U32 R16, R10, 0x4, R14 ;  /* 0x000000040a107825 */ /* 0x001fc800078e000e */
[----:B--2---:R-:W-:Y:S01]  /*0360*/  FFMA R25, R26, R25, R27 ;  /* 0x000000191a197223 */ /* 0x004fe2000000001b */
[----:B------:R-:W-:-:S03]  /*0370*/  IADD3 R27, PT, PT, R20, 0x1, RZ ;  /* 0x00000001141b7810 */ /* 0x000fc60007ffe0ff */
[----:B---3--:R-:W-:Y:S02]  /*0380*/  FFMA R22, R24, R28, R25 ;  /* 0x0000001c18167223 */ /* 0x008fe40000000019 */
[----:B------:R-:W-:-:S06]  /*0390*/  IMAD.WIDE.U32 R24, R27, 0x4, R12 ;  /* 0x000000041b187825 */ /* 0x000fcc00078e000c */
[----:B------:R-:W2:Y:S01]  /*03a0*/  LDG.E R25, desc[UR4][R24.64] ;  /* 0x0000000418197981 */ /* 0x000ea2000c1e1900 */
[----:B------:R-:W-:-:S06]  /*03b0*/  IMAD.WIDE.U32 R26, R9, 0x4, R14 ;  /* 0x00000004091a7825 */ /* 0x000fcc00078e000e */
[----:B------:R-:W2:Y:S04]  /*03c0*/  LDG.E R26, desc[UR4][R26.64] ;  /* 0x000000041a1a7981 */ /* 0x000ea8000c1e1900 */
[----:B------:R0:W4:Y:S02]  /*03d0*/  LDG.E R24, desc[UR4][R16.64] ;  /* 0x0000000410187981 */ /* 0x000124000c1e1900 */
[----:B0-----:R-:W-:Y:S01]  /*03e0*/  IMAD.WIDE.U32 R16, R29, 0x4, R12 ;  /* 0x000000041d107825 */ /* 0x001fe200078e000c */
[----:B------:R-:W-:-:S05]  /*03f0*/  IADD3 R29, PT, PT, R20, 0x4, RZ ;  /* 0x00000004141d7810 */ /* 0x000fca0007ffe0ff */
[----:B------:R-:W-:Y:S01]  /*0400*/  IMAD.WIDE.U32 R12, R29, 0x4, R12 ;  /* 0x000000041d0c7825 */ /* 0x000fe200078e000c */
[----:B------:R-:W3:Y:S04]  /*0410*/  LDG.E R16, desc[UR4][R16.64] ;  /* 0x0000000410107981 */ /* 0x000ee8000c1e1900 */
[----:B------:R0:W5:Y:S02]  /*0420*/  LDG.E R28, desc[UR4][R12.64] ;  /* 0x000000040c1c7981 */ /* 0x000164000c1e1900 */
[----:B0-----:R-:W-:-:S04]  /*0430*/  IMAD.WIDE.U32 R12, R11, 0x4, R14 ;  /* 0x000000040b0c7825 */ /* 0x001fc800078e000e */
[----:B------:R-:W-:Y:S01]  /*0440*/  IMAD.WIDE.U32 R14, R18, 0x4, R14 ;  /* 0x00000004120e7825 */ /* 0x000fe200078e000e */
[----:B------:R-:W3:Y:S05]  /*0450*/  LDG.E R29, desc[UR4][R12.64] ;  /* 0x000000040c1d7981 */ /* 0x000eea000c1e1900 */
[----:B------:R-:W5:Y:S01]  /*0460*/  LDG.E R14, desc[UR4][R14.64] ;  /* 0x000000040e0e7981 */ /* 0x000f62000c1e1900 */
[----:B------:R-:W-:-:S04]  /*0470*/  IADD3 R21, PT, PT, R21, 0x8, RZ ;  /* 0x0000000815157810 */ /* 0x000fc80007ffe0ff */
[----:B------:R-:W-:Y:S02]  /*0480*/  ISETP.NE.AND P1, PT, R21, RZ, PT ;  /* 0x000000ff1500720c */ /* 0x000fe40003f25270 */
[----:B------:R-:W-:Y:S02]  /*0490*/  IADD3 R20, PT, PT, R20, 0x8, RZ ;  /* 0x0000000814147810 */ /* 0x000fe40007ffe0ff */
[C---:B------:R-:W-:Y:S02]  /*04a0*/  LEA R4, R0.reuse, R4, 0x3 ;  /* 0x0000000400047211 */ /* 0x040fe400078e18ff */
[C---:B------:R-:W-:Y:S02]  /*04b0*/  LEA R7, R0.reuse, R7, 0x3 ;  /* 0x0000000700077211 */ /* 0x040fe400078e18ff */
[C---:B------:R-:W-:Y:S02]  /*04c0*/  LEA R8, R0.reuse, R8, 0x3 ;  /* 0x0000000800087211 */ /* 0x040fe400078e18ff */
[----:B------:R-:W-:-:S02]  /*04d0*/  LEA R9, R0, R9, 0x3 ;  /* 0x0000000900097211 */ /* 0x000fc400078e18ff */
[C---:B------:R-:W-:Y:S02]  /*04e0*/  LEA R10, R0.reuse, R10, 0x3 ;  /* 0x0000000a000a7211 */ /* 0x040fe400078e18ff */
[C---:B------:R-:W-:Y:S02]  /*04f0*/  LEA R11, R0.reuse, R11, 0x3 ;  /* 0x0000000b000b7211 */ /* 0x040fe400078e18ff */
[C---:B------:R-:W-:Y:S02]  /*0500*/  LEA R18, R0.reuse, R18, 0x3 ;  /* 0x0000001200127211 */ /* 0x040fe400078e18ff */
[----:B------:R-:W-:Y:S01]  /*0510*/  LEA R19, R0, R19, 0x3 ;  /* 0x0000001300137211 */ /* 0x000fe200078e18ff */
[----:B--2---:R-:W-:-:S04]  /*0520*/  FFMA R22, R25, R26, R22 ;  /* 0x0000001a19167223 */ /* 0x004fc80000000016 */
[----:B----4-:R-:W-:-:S04]  /*0530*/  FFMA R23, R23, R24, R22 ;  /* 0x0000001817177223 */ /* 0x010fc80000000016 */
[----:B---3--:R-:W-:-:S04]  /*0540*/  FFMA R23, R16, R29, R23 ;  /* 0x0000001d10177223 */ /* 0x008fc80000000017 */
[----:B-----5:R-:W-:Y:S01]  /*0550*/  FFMA R26, R28, R14, R23 ;  /* 0x0000000e1c1a7223 */ /* 0x020fe20000000017 */
[----:B------:R-:W-:Y:S06]  /*0560*/  @P1 BRA `(.L_x_2) ;  /* 0xfffffffc000c1947 */ /* 0x000fec000383ffff */
.L_x_1:
[----:B------:R-:W-:Y:S05]  /*0570*/  @!P0 BRA `(.L_x_0) ;  /* 0x0000000400048947 */ /* 0x000fea0003800000 */
[----:B------:R-:W-:Y:S02]  /*0580*/  ISETP.GE.U32.AND P0, PT, R5, 0x4, PT ;  /* 0x000000040500780c */ /* 0x000fe40003f06070 */
[----:B------:R-:W-:-:S04]  /*0590*/  LOP3.LUT R20, R0, 0x3, RZ, 0xc0, !PT ;  /* 0x0000000300147812 */ /* 0x000fc800078ec0ff */
[----:B------:R-:W-:-:S07]  /*05a0*/  ISETP.NE.AND P1, PT, R20, RZ, PT ;  /* 0x000000ff1400720c */ /* 0x000fce0003f25270 */
[----:B------:R-:W-:Y:S06]  /*05b0*/  @!P0 BRA `(.L_x_3) ;  /* 0x00000000007c8947 */ /* 0x000fec0003800000 */
[----:B------:R-:W0:Y:S01]  /*05c0*/  LDC.64 R4, c[0x0][0x390] ;  /* 0x0000e400ff047b82 */ /* 0x000e220000000a00 */
[-C--:B------:R-:W-:Y:S02]  /*05d0*/  IMAD R11, R3, R0.reuse, R6 ;  /* 0x00000000030b7224 */ /* 0x080fe400078e0206 */
[----:B------:R-:W-:-:S03]  /*05e0*/  IMAD R13, R6, R0, R2 ;  /* 0x00000000060d7224 */ /* 0x000fc600078e0202 */
[C---:B------:R-:W-:Y:S02]  /*05f0*/  IADD3 R19, PT, PT, R11.reuse, 0x1, RZ ;  /* 0x000000010b137810 */ /* 0x040fe40007ffe0ff */
[----:B------:R-:W1:Y:S01]  /*0600*/  LDC.64 R8, c[0x0][0x388] ;  /* 0x0000e200ff087b82 */ /* 0x000e620000000a00 */
[C---:B------:R-:W-:Y:S02]  /*0610*/  IADD3 R21, PT, PT, R11.reuse, 0x2, RZ ;  /* 0x000000020b157810 */ /* 0x040fe40007ffe0ff */
[----:B------:R-:W-:Y:S01]  /*0620*/  IADD3 R27, PT, PT, R11, 0x3, RZ ;  /* 0x000000030b1b7810 */ /* 0x000fe20007ffe0ff */
[C---:B0-----:R-:W-:Y:S01]  /*0630*/  IMAD.WIDE.U32 R16, R13.reuse, 0x4, R4 ;  /* 0x000000040d107825 */ /* 0x041fe200078e0004 */
[----:B------:R-:W-:-:S04]  /*0640*/  IADD3 R13, PT, PT, R13, R0, RZ ;  /* 0x000000000d0d7210 */ /* 0x000fc80007ffe0ff */
[-C--:B------:R-:W-:Y:S01]  /*0650*/  IADD3 R25, PT, PT, R13, R0.reuse, RZ ;  /* 0x000000000d197210 */ /* 0x080fe20007ffe0ff */
[--C-:B-1----:R-:W-:Y:S01]  /*0660*/  IMAD.WIDE.U32 R22, R11, 0x4, R8.reuse ;  /* 0x000000040b167825 */ /* 0x102fe200078e0008 */
[----:B------:R-:W2:Y:S03]  /*0670*/  LDG.E R16, desc[UR4][R16.64] ;  /* 0x0000000410107981 */ /* 0x000ea6000c1e1900 */
[----:B------:R-:W-:Y:S01]  /*0680*/  IMAD.WIDE.U32 R18, R19, 0x4, R8 ;  /* 0x0000000413127825 */ /* 0x000fe200078e0008 */
[----:B------:R-:W2:Y:S03]  /*0690*/  LDG.E R7, desc[UR4][R22.64] ;  /* 0x0000000416077981 */ /* 0x000ea6000c1e1900 */
[----:B------:R-:W-:Y:S02]  /*06a0*/  IMAD.WIDE.U32 R14, R13, 0x4, R4 ;  /* 0x000000040d0e7825 */ /* 0x000fe400078e0004 */
[----:B------:R-:W3:Y:S02]  /*06b0*/  LDG.E R18, desc[UR4][R18.64] ;  /* 0x0000000412127981 */ /* 0x000ee4000c1e1900 */
[----:B------:R-:W-:Y:S01]  /*06c0*/  IMAD.WIDE.U32 R12, R21, 0x4, R8 ;  /* 0x00000004150c7825 */ /* 0x000fe200078e0008 */
[C---:B------:R-:W-:Y:S01]  /*06d0*/  IADD3 R21, PT, PT, R25.reuse, R0, RZ ;  /* 0x0000000019157210 */ /* 0x040fe20007ffe0ff */
[----:B------:R-:W3:Y:S02]  /*06e0*/  LDG.E R14, desc[UR4][R14.64] ;  /* 0x000000040e0e7981 */ /* 0x000ee4000c1e1900 */
[----:B------:R-:W-:-:S02]  /*06f0*/  IMAD.WIDE.U32 R10, R25, 0x4, R4 ;  /* 0x00000004190a7825 */ /* 0x000fc400078e0004 */
[----:B------:R-:W4:Y:S02]  /*0700*/  LDG.E R12, desc[UR4][R12.64] ;  /* 0x000000040c0c7981 */ /* 0x000f24000c1e1900 */
[----:B------:R-:W-:Y:S02]  /*0710*/  IMAD.WIDE.U32 R8, R27, 0x4, R8 ;  /* 0x000000041b087825 */ /* 0x000fe400078e0008 */
[----:B------:R-:W4:Y:S02]  /*0720*/  LDG.E R10, desc[UR4][R10.64] ;  /* 0x000000040a0a7981 */ /* 0x000f24000c1e1900 */
[----:B------:R-:W-:Y:S02]  /*0730*/  IMAD.WIDE.U32 R4, R21, 0x4, R4 ;  /* 0x0000000415047825 */ /* 0x000fe400078e0004 */
[----:B------:R-:W5:Y:S04]  /*0740*/  LDG.E R8, desc[UR4][R8.64] ;  /* 0x0000000408087981 */ /* 0x000f68000c1e1900 */
[----:B------:R-:W5:Y:S01]  /*0750*/  LDG.E R4, desc[UR4][R4.64] ;  /* 0x0000000404047981 */ /* 0x000f62000c1e1900 */
[----:B------:R-:W-:Y:S01]  /*0760*/  IADD3 R6, PT, PT, R6, 0x4, RZ ;  /* 0x0000000406067810 */ /* 0x000fe20007ffe0ff */
[----:B--2---:R-:W-:-:S04]  /*0770*/  FFMA R7, R7, R16, R26 ;  /* 0x0000001007077223 */ /* 0x004fc8000000001a */
[----:B---3--:R-:W-:-:S04]  /*0780*/  FFMA R7, R18, R14, R7 ;  /* 0x0000000e12077223 */ /* 0x008fc80000000007 */
[----:B----4-:R-:W-:-:S04]  /*0790*/  FFMA R7, R12, R10, R7 ;  /* 0x0000000a0c077223 */ /* 0x010fc80000000007 */
[----:B-----5:R-:W-:-:S07]  /*07a0*/  FFMA R26, R8, R4, R7 ;  /* 0x00000004081a7223 */ /* 0x020fce0000000007 */
.L_x_3:
[----:B------:R-:W-:Y:S05]  /*07b0*/  @!P1 BRA `(.L_x_0) ;  /* 0x0000000000749947 */ /* 0x000fea0003800000 */
[----:B------:R-:W-:Y:S02]  /*07c0*/  ISETP.NE.AND P0, PT, R20, 0x1, PT ;  /* 0x000000011400780c */ /* 0x000fe40003f05270 */
[----:B------:R-:W-:-:S04]  /*07d0*/  LOP3.LUT R4, R0, 0x1, RZ, 0xc0, !PT ;  /* 0x0000000100047812 */ /* 0x000fc800078ec0ff */
[----:B------:R-:W-:-:S07]  /*07e0*/  ISETP.NE.U32.AND P1, PT, R4, 0x1, PT ;  /* 0x000000010400780c */ /* 0x000fce0003f25070 */
[----:B------:R-:W0:Y:S01]  /*07f0*/  @P0 LDC.64 R10, c[0x0][0x390] ;  /* 0x0000e400ff0a0b82 */ /* 0x000e220000000a00 */
[-C--:B------:R-:W-:Y:S02]  /*0800*/  @P0 IMAD R7, R3, R0.reuse, R6 ;  /* 0x0000000003070224 */ /* 0x080fe400078e0206 */
[CC--:B------:R-:W-:Y:S01]  /*0810*/  @P0 IMAD R13, R6.reuse, R0.reuse, R2 ;  /* 0x00000000060d0224 */ /* 0x0c0fe200078e0202 */
[----:B------:R-:W-:Y:S02]  /*0820*/  @P0 IADD3 R6, PT, PT, R6, 0x2, RZ ;  /* 0x0000000206060810 */ /* 0x000fe40007ffe0ff */
[----:B------:R-:W-:Y:S02]  /*0830*/  @P0 IADD3 R19, PT, PT, R7, 0x1, RZ ;  /* 0x0000000107130810 */ /* 0x000fe40007ffe0ff */
[----:B------:R-:W1:Y:S01]  /*0840*/  @P0 LDC.64 R14, c[0x0][0x388] ;  /* 0x0000e200ff0e0b82 */ /* 0x000e620000000a00 */
[----:B------:R-:W-:-:S07]  /*0850*/  @P0 IADD3 R21, PT, PT, R13, R0, RZ ;  /* 0x000000000d150210 */ /* 0x000fce0007ffe0ff */
[----:B------:R-:W2:Y:S08]  /*0860*/  @!P1 LDC.64 R8, c[0x0][0x388] ;  /* 0x0000e200ff089b82 */ /* 0x000eb00000000a00 */
[----:B------:R-:W3:Y:S01]  /*0870*/  @!P1 LDC.64 R4, c[0x0][0x390] ;  /* 0x0000e400ff049b82 */ /* 0x000ee20000000a00 */
[----:B0-----:R-:W-:-:S04]  /*0880*/  @P0 IMAD.WIDE.U32 R12, R13, 0x4, R10 ;  /* 0x000000040d0c0825 */ /* 0x001fc800078e000a */
[----:B------:R-:W-:Y:S02]  /*0890*/  @P0 IMAD.WIDE.U32 R10, R21, 0x4, R10 ;  /* 0x00000004150a0825 */ /* 0x000fe400078e000a */
[----:B------:R-:W4:Y:S02]  /*08a0*/  @P0 LDG.E R12, desc[UR4][R12.64] ;  /* 0x000000040c0c0981 */ /* 0x000f24000c1e1900 */
[--C-:B-1----:R-:W-:Y:S02]  /*08b0*/  @P0 IMAD.WIDE.U32 R16, R7, 0x4, R14.reuse ;  /* 0x0000000407100825 */ /* 0x102fe400078e000e */
[----:B------:R-:W5:Y:S02]  /*08c0*/  @P0 LDG.E R10, desc[UR4][R10.64] ;  /* 0x000000040a0a0981 */ /* 0x000f64000c1e1900 */
[----:B------:R-:W-:Y:S02]  /*08d0*/  @P0 IMAD.WIDE.U32 R14, R19, 0x4, R14 ;  /* 0x00000004130e0825 */ /* 0x000fe400078e000e */
[----:B------:R-:W4:Y:S02]  /*08e0*/  @P0 LDG.E R7, desc[UR4][R16.64] ;  /* 0x0000000410070981 */ /* 0x000f24000c1e1900 */
[----:B------:R-:W-:-:S02]  /*08f0*/  @!P1 IMAD R19, R3, R0, R6 ;  /* 0x0000000003139224 */ /* 0x000fc400078e0206 */
[----:B------:R-:W-:Y:S01]  /*0900*/  @!P1 IMAD R21, R6, R0, R2 ;  /* 0x0000000006159224 */ /* 0x000fe200078e0202 */
[----:B------:R-:W5:Y:S01]  /*0910*/  @P0 LDG.E R14, desc[UR4][R14.64] ;  /* 0x000000040e0e0981 */ /* 0x000f62000c1e1900 */
[----:B--2---:R-:W-:-:S04]  /*0920*/  @!P1 IMAD.WIDE.U32 R8, R19, 0x4, R8 ;  /* 0x0000000413089825 */ /* 0x004fc800078e0008 */
[----:B---3--:R-:W-:Y:S02]  /*0930*/  @!P1 IMAD.WIDE.U32 R4, R21, 0x4, R4 ;  /* 0x0000000415049825 */ /* 0x008fe400078e0004 */
[----:B------:R-:W2:Y:S04]  /*0940*/  @!P1 LDG.E R9, desc[UR4][R8.64] ;  /* 0x0000000408099981 */ /* 0x000ea8000c1e1900 */
[----:B------:R-:W2:Y:S01]  /*0950*/  @!P1 LDG.E R4, desc[UR4][R4.64] ;  /* 0x0000000404049981 */ /* 0x000ea2000c1e1900 */
[----:B----4-:R-:W-:-:S04]  /*0960*/  @P0 FFMA R7, R7, R12, R26 ;  /* 0x0000000c07070223 */ /* 0x010fc8000000001a */
[----:B-----5:R-:W-:-:S04]  /*0970*/  @P0 FFMA R26, R14, R10, R7 ;  /* 0x0000000a0e1a0223 */ /* 0x020fc80000000007 */
[----:B--2---:R-:W-:-:S07]  /*0980*/  @!P1 FFMA R26, R9, R4, R26 ;  /* 0x00000004091a9223 */ /* 0x004fce000000001a */
.L_x_0:
[----:B------:R-:W0:Y:S01]  /*0990*/  LDC.64 R4, c[0x0][0x380] ;  /* 0x0000e000ff047b82 */ /* 0x000e220000000a00 */
[----:B------:R-:W-:-:S04]  /*09a0*/  IMAD R3, R3, R0, R2 ;  /* 0x0000000003037224 */ /* 0x000fc800078e0202 */
[----:B0-----:R-:W-:-:S05]  /*09b0*/  IMAD.WIDE.U32 R2, R3, 0x4, R4 ;  /* 0x0000000403027825 */ /* 0x001fca00078e0004 */
[----:B------:R-:W-:Y:S01]  /*09c0*/  STG.E desc[UR4][R2.64], R26 ;  /* 0x0000001a02007986 */ /* 0x000fe2000c101904 */
[----:B------:R-:W-:Y:S05]  /*09d0*/  EXIT ;  /* 0x000000000000794d */ /* 0x000fea0003800000 */
.L_x_4:
[----:B------:R-:W-:-:S00]  /*09e0*/  BRA `(.L_x_4) ;  /* 0xfffffffc00fc7947 */ /* 0x000fc0000383ffff */
[----:B------:R-:W-:-:S00]  /*09f0*/  NOP ;  /* 0x0000000000007918 */ /* 0x000fc00000000000 */
        /* <DEDUP_REMOVED lines=8> */
.L_x_5:


//--------------------- .nv.shared.reserved.0     --------------------------
	.section	.nv.shared.reserved.0,"aw",@nobits
	.weak		__nv_reservedSMEM_offset_0_alias
	.size		__nv_reservedSMEM_offset_0_alias, 0, 64
	.other		__nv_reservedSMEM_offset_0_alias,@"STO_CUDA_RESERVED_SHARED STV_DEFAULT"
__nv_reservedSMEM_offset_0_alias:
	.zero		0
	.zero		64


//--------------------- .nv.constant0._Z8multiplePfS_S_j --------------------------
	.section	.nv.constant0._Z8multiplePfS_S_j,"a",@progbits
	.sectionflags	@""
	.align	4
.nv.constant0._Z8multiplePfS_S_j:
	.zero		924


//--------------------- SYMBOLS --------------------------

	.type		.nv.reservedSmem.offset0,@object
	.size		.nv.reservedSmem.offset0,0x4
